	.headerflags	@"EF_CUDA_TEXMODE_UNIFIED EF_CUDA_64BIT_ADDRESS EF_CUDA_SM86 EF_CUDA_VIRTUAL_SM(EF_CUDA_SM86)"
	.elftype	@"ET_EXEC"


//--------------------- .nv.info                  --------------------------
	.section	.nv.info,"",@"SHT_CUDA_INFO"
	.align	4


	//----- nvinfo : EIATTR_REGCOUNT
	.align		4
        /*0000*/ 	.byte	0x04, 0x2f
        /*0002*/ 	.short	(.L_2 - .L_1)
	.align		4
.L_1:
        /*0004*/ 	.word	index@(triton_)
        /*0008*/ 	.word	0x00000030


	//----- nvinfo : EIATTR_MAX_STACK_SIZE
	.align		4
.L_2:
        /*000c*/ 	.byte	0x04, 0x23
        /*000e*/ 	.short	(.L_4 - .L_3)
	.align		4
.L_3:
        /*0010*/ 	.word	index@(triton_)
        /*0014*/ 	.word	0x00000000


	//----- nvinfo : EIATTR_MIN_STACK_SIZE
	.align		4
.L_4:
        /*0018*/ 	.byte	0x04, 0x12
        /*001a*/ 	.short	(.L_6 - .L_5)
	.align		4
.L_5:
        /*001c*/ 	.word	index@(triton_)
        /*0020*/ 	.word	0x00000000


	//----- nvinfo : EIATTR_FRAME_SIZE
	.align		4
.L_6:
        /*0024*/ 	.byte	0x04, 0x11
        /*0026*/ 	.short	(.L_8 - .L_7)
	.align		4
.L_7:
        /*0028*/ 	.word	index@(triton_)
        /*002c*/ 	.word	0x00000000
.L_8:


//--------------------- .nv.info.triton_          --------------------------
	.section	.nv.info.triton_,"",@"SHT_CUDA_INFO"
	.align	4


	//----- nvinfo : EIATTR_CUDA_API_VERSION
	.align		4
        /*0000*/ 	.byte	0x04, 0x37
        /*0002*/ 	.short	(.L_10 - .L_9)
.L_9:
        /*0004*/ 	.word	0x0000007b


	//----- nvinfo : EIATTR_SW2861232_WAR
	.align		4
.L_10:
        /*0008*/ 	.byte	0x01, 0x35
	.zero		2


	//----- nvinfo : EIATTR_PARAM_CBANK
	.align		4
        /*000c*/ 	.byte	0x04, 0x0a
        /*000e*/ 	.short	(.L_12 - .L_11)
	.align		4
.L_11:
        /*0010*/ 	.word	index@(.nv.constant0.triton_)
        /*0014*/ 	.short	0x0160
        /*0016*/ 	.short	0x0038


	//----- nvinfo : EIATTR_CBANK_PARAM_SIZE
	.align		4
.L_12:
        /*0018*/ 	.byte	0x03, 0x19
        /*001a*/ 	.short	0x0038


	//----- nvinfo : EIATTR_KPARAM_INFO
	.align		4
        /*001c*/ 	.byte	0x04, 0x17
        /*001e*/ 	.short	(.L_14 - .L_13)
.L_13:
        /*0020*/ 	.word	0x00000000
        /*0024*/ 	.short	0x0007
        /*0026*/ 	.short	0x0034
        /*0028*/ 	.byte	0x00, 0xf0, 0x11, 0x00


	//----- nvinfo : EIATTR_KPARAM_INFO
	.align		4
.L_14:
        /*002c*/ 	.byte	0x04, 0x17
        /*002e*/ 	.short	(.L_16 - .L_15)
.L_15:
        /*0030*/ 	.word	0x00000000
        /*0034*/ 	.short	0x0006
        /*0036*/ 	.short	0x0030
        /*0038*/ 	.byte	0x00, 0xf0, 0x11, 0x00


	//----- nvinfo : EIATTR_KPARAM_INFO
	.align		4
.L_16:
        /*003c*/ 	.byte	0x04, 0x17
        /*003e*/ 	.short	(.L_18 - .L_17)
.L_17:
        /*0040*/ 	.word	0x00000000
        /*0044*/ 	.short	0x0005
        /*0046*/ 	.short	0x0028
        /*0048*/ 	.byte	0x00, 0xf0, 0x21, 0x00


	//----- nvinfo : EIATTR_KPARAM_INFO
	.align		4
.L_18:
        /*004c*/ 	.byte	0x04, 0x17
        /*004e*/ 	.short	(.L_20 - .L_19)
.L_19:
        /*0050*/ 	.word	0x00000000
        /*0054*/ 	.short	0x0004
        /*0056*/ 	.short	0x0020
        /*0058*/ 	.byte	0x00, 0xf0, 0x21, 0x00


	//----- nvinfo : EIATTR_KPARAM_INFO
	.align		4
.L_20:
        /*005c*/ 	.byte	0x04, 0x17
        /*005e*/ 	.short	(.L_22 - .L_21)
.L_21:
        /*0060*/ 	.word	0x00000000
        /*0064*/ 	.short	0x0003
        /*0066*/ 	.short	0x0018
        /*0068*/ 	.byte	0x00, 0xf0, 0x21, 0x00


	//----- nvinfo : EIATTR_KPARAM_INFO
	.align		4
.L_22:
        /*006c*/ 	.byte	0x04, 0x17
        /*006e*/ 	.short	(.L_24 - .L_23)
.L_23:
        /*0070*/ 	.word	0x00000000
        /*0074*/ 	.short	0x0002
        /*0076*/ 	.short	0x0010
        /*0078*/ 	.byte	0x00, 0xf0, 0x21, 0x00


	//----- nvinfo : EIATTR_KPARAM_INFO
	.align		4
.L_24:
        /*007c*/ 	.byte	0x04, 0x17
        /*007e*/ 	.short	(.L_26 - .L_25)
.L_25:
        /*0080*/ 	.word	0x00000000
        /*0084*/ 	.short	0x0001
        /*0086*/ 	.short	0x0008
        /*0088*/ 	.byte	0x00, 0xf0, 0x21, 0x00


	//----- nvinfo : EIATTR_KPARAM_INFO
	.align		4
.L_26:
        /*008c*/ 	.byte	0x04, 0x17
        /*008e*/ 	.short	(.L_28 - .L_27)
.L_27:
        /*0090*/ 	.word	0x00000000
        /*0094*/ 	.short	0x0000
        /*0096*/ 	.short	0x0000
        /*0098*/ 	.byte	0x00, 0xf0, 0x21, 0x00


	//----- nvinfo : EIATTR_MAXREG_COUNT
	.align		4
.L_28:
        /*009c*/ 	.byte	0x03, 0x1b
        /*009e*/ 	.short	0x00ff


	//----- nvinfo : EIATTR_EXIT_INSTR_OFFSETS
	.align		4
        /*00a0*/ 	.byte	0x04, 0x1c
        /*00a2*/ 	.short	(.L_30 - .L_29)


	//   ....[0]....
.L_29:
        /*00a4*/ 	.word	0x00001d40


	//   ....[1]....
        /*00a8*/ 	.word	0x00001da0


	//----- nvinfo : EIATTR_CTAIDZ_USED
	.align		4
.L_30:
        /*00ac*/ 	.byte	0x01, 0x04
	.zero		2


	//----- nvinfo : EIATTR_MAX_THREADS
	.align		4
        /*00b0*/ 	.byte	0x04, 0x05
        /*00b2*/ 	.short	(.L_32 - .L_31)
.L_31:
        /*00b4*/ 	.word	0x00000100
        /*00b8*/ 	.word	0x00000001
        /*00bc*/ 	.word	0x00000001
.L_32:


//--------------------- .nv.rel.action            --------------------------
	.section	.nv.rel.action,"",@"SHT_CUDA_RELOCINFO"
	.align	8
	.sectionentsize	8
        /*0000*/ 	.byte	0x73, 0x00, 0x00, 0x00, 0x00, 0x00, 0x00, 0x00, 0x00, 0x00, 0x00, 0x11, 0x25, 0x00, 0x05, 0x36


//--------------------- .nv.constant0.triton_     --------------------------
	.section	.nv.constant0.triton_,"a",@progbits
	.align	4
.nv.constant0.triton_:
	.zero		408


//--------------------- .text.triton_             --------------------------
	.section	.text.triton_,"ax",@progbits
	.sectionflags	@"SHF_BARRIERS=1"
	.sectioninfo	@"SHI_REGISTERS=48"
	.align	128
        .global         triton_
        .type           triton_,@function
        .size           triton_,(.L_x_1 - triton_)
        .other          triton_,@"STO_CUDA_ENTRY STV_DEFAULT"
triton_:
.text.triton_:
[----:B------:R-:W-:-:S02]  /*0000*/  MOV R1, c[0x0][0x28] ;  /* 0x00000a0000017a02 */ /* 0x000fc40000000f00 */
[----:B------:R-:W0:Y:S01]  /*0010*/  S2R R2, SR_TID.X ;  /* 0x0000000000027919 */ /* 0x000e220000002100 */
[----:B------:R-:W-:Y:S01]  /*0020*/  CS2R R20, SRZ ;  /* 0x0000000000147805 */ /* 0x000fe2000001ff00 */
[----:B------:R-:W-:Y:S01]  /*0030*/  CS2R R22, SRZ ;  /* 0x0000000000167805 */ /* 0x000fe2000001ff00 */
[----:B------:R-:W-:Y:S01]  /*0040*/  CS2R R16, SRZ ;  /* 0x0000000000107805 */ /* 0x000fe2000001ff00 */
[----:B------:R-:W1:Y:S01]  /*0050*/  S2R R4, SR_CTAID.Y ;  /* 0x0000000000047919 */ /* 0x000e620000002600 */
[----:B------:R-:W-:Y:S01]  /*0060*/  CS2R R18, SRZ ;  /* 0x0000000000127805 */ /* 0x000fe2000001ff00 */
[----:B------:R-:W-:Y:S02]  /*0070*/  ULDC.64 UR4, c[0x0][0x118] ;  /* 0x0000460000047ab9 */ /* 0x000fe40000000a00 */
[----:B------:R-:W1:Y:S04]  /*0080*/  S2R R3, SR_CTAID.Z ;  /* 0x0000000000037919 */ /* 0x000e680000002700 */
[----:B------:R-:W2:Y:S01]  /*0090*/  S2R R7, SR_CTAID.X ;  /* 0x0000000000077919 */ /* 0x000ea20000002500 */
[----:B0-----:R-:W-:-:S02]  /*00a0*/  SHF.L.U32 R25, R2, 0x2, RZ ;  /* 0x0000000202197819 */ /* 0x001fc400000006ff */
[----:B------:R-:W-:Y:S02]  /*00b0*/  SHF.R.U32.HI R26, RZ, 0x6, R2 ;  /* 0x00000006ff1a7819 */ /* 0x000fe40000011602 */
[----:B------:R-:W-:Y:S02]  /*00c0*/  LOP3.LUT R25, R25, 0xfc, RZ, 0xc0, !PT ;  /* 0x000000fc19197812 */ /* 0x000fe400078ec0ff */
[----:B------:R-:W-:Y:S01]  /*00d0*/  SGXT.U32 R26, R26, 0x2 ;  /* 0x000000021a1a781a */ /* 0x000fe20000000000 */
[----:B-1----:R-:W-:Y:S02]  /*00e0*/  IMAD R4, R3, c[0x0][0x10], R4 ;  /* 0x0000040003047a24 */ /* 0x002fe400078e0204 */
[----:B--2---:R-:W-:-:S03]  /*00f0*/  IMAD.SHL.U32 R7, R7, 0x10, RZ ;  /* 0x0000001007077824 */ /* 0x004fc600078e00ff */
[----:B------:R-:W-:-:S04]  /*0100*/  PRMT R0, R25, 0x6540, R4 ;  /* 0x0000654019007816 */ /* 0x000fc80000000004 */
[----:B------:R-:W-:Y:S02]  /*0110*/  SHF.R.S32.HI R3, RZ, 0x1f, R0 ;  /* 0x0000001fff037819 */ /* 0x000fe40000011400 */
[----:B------:R-:W-:Y:S02]  /*0120*/  ISETP.GE.AND P0, PT, R0, c[0x0][0x190], PT ;  /* 0x0000640000007a0c */ /* 0x000fe40003f06270 */
[----:B------:R-:W-:-:S04]  /*0130*/  LEA.HI R3, R3, R0, RZ, 0x7 ;  /* 0x0000000003037211 */ /* 0x000fc800078f38ff */
[----:B------:R-:W-:Y:S02]  /*0140*/  LOP3.LUT R5, R3, 0xffffff80, RZ, 0xc0, !PT ;  /* 0xffffff8003057812 */ /* 0x000fe400078ec0ff */
[----:B------:R-:W-:-:S03]  /*0150*/  SHF.R.S32.HI R3, RZ, 0x7, R3 ;  /* 0x00000007ff037819 */ /* 0x000fc60000011403 */
[----:B------:R-:W-:Y:S01]  /*0160*/  IMAD.IADD R6, R0, 0x1, -R5 ;  /* 0x0000000100067824 */ /* 0x000fe200078e0a05 */
[----:B------:R-:W-:Y:S02]  /*0170*/  LOP3.LUT R5, R7, 0x4, R26, 0xfe, !PT ;  /* 0x0000000407057812 */ /* 0x000fe400078efe1a */
[----:B------:R-:W-:Y:S01]  /*0180*/  MOV R0, 0x4 ;  /* 0x0000000400007802 */ /* 0x000fe20000000f00 */
[----:B------:R-:W-:Y:S01]  /*0190*/  IMAD R8, R3, 0x1900, R6 ;  /* 0x0000190003087824 */ /* 0x000fe200078e0206 */
[C---:B------:R-:W-:Y:S02]  /*01a0*/  LOP3.LUT R3, R7.reuse, R26, RZ, 0xfc, !PT ;  /* 0x0000001a07037212 */ /* 0x040fe400078efcff */
[----:B------:R-:W-:Y:S01]  /*01b0*/  LOP3.LUT R6, R7, 0x8, R26, 0xfe, !PT ;  /* 0x0000000807067812 */ /* 0x000fe200078efe1a */
[----:B------:R-:W-:Y:S01]  /*01c0*/  IMAD R31, R5, 0x80, R8 ;  /* 0x00000080051f7824 */ /* 0x000fe200078e0208 */
[----:B------:R-:W-:Y:S02]  /*01d0*/  ISETP.LT.AND P1, PT, R3, 0x32, !P0 ;  /* 0x000000320300780c */ /* 0x000fe40004721270 */
[----:B------:R-:W-:Y:S01]  /*01e0*/  ISETP.LT.AND P2, PT, R5, 0x32, !P0 ;  /* 0x000000320500780c */ /* 0x000fe20004741270 */
[----:B------:R-:W-:Y:S01]  /*01f0*/  CS2R R12, SRZ ;  /* 0x00000000000c7805 */ /* 0x000fe2000001ff00 */
[----:B------:R-:W-:Y:S01]  /*0200*/  LEA R29, R3, R8, 0x7 ;  /* 0x00000008031d7211 */ /* 0x000fe200078e38ff */
[----:B------:R-:W-:Y:S01]  /*0210*/  CS2R R14, SRZ ;  /* 0x00000000000e7805 */ /* 0x000fe2000001ff00 */
[----:B------:R-:W-:Y:S01]  /*0220*/  ISETP.LT.AND P3, PT, R6, 0x32, !P0 ;  /* 0x000000320600780c */ /* 0x000fe20004761270 */
[----:B------:R-:W-:Y:S01]  /*0230*/  IMAD.WIDE R30, R31, R0, c[0x0][0x160] ;  /* 0x000058001f1e7625 */ /* 0x000fe200078e0200 */
[----:B------:R-:W-:-:S02]  /*0240*/  LOP3.LUT R3, R7, 0xc, R26, 0xfe, !PT ;  /* 0x0000000c07037812 */ /* 0x000fc400078efe1a */
[----:B------:R-:W-:Y:S01]  /*0250*/  LEA R33, R6, R8, 0x7 ;  /* 0x0000000806217211 */ /* 0x000fe200078e38ff */
[----:B------:R-:W-:Y:S01]  /*0260*/  IMAD.WIDE R28, R29, R0, c[0x0][0x160] ;  /* 0x000058001d1c7625 */ /* 0x000fe200078e0200 */
[C---:B------:R-:W-:Y:S02]  /*0270*/  ISETP.LT.AND P0, PT, R3.reuse, 0x32, !P0 ;  /* 0x000000320300780c */ /* 0x040fe40004701270 */
[----:B------:R-:W-:Y:S01]  /*0280*/  LEA R3, R3, R8, 0x7 ;  /* 0x0000000803037211 */ /* 0x000fe200078e38ff */
[-C--:B------:R-:W-:Y:S01]  /*0290*/  IMAD.WIDE R32, R33, R0.reuse, c[0x0][0x160] ;  /* 0x0000580021207625 */ /* 0x080fe200078e0200 */
[----:B------:R0:W2:Y:S01]  /*02a0*/  @P1 LDG.E.EL.128 R20, [R28.64] ;  /* 0x000000041c141981 */ /* 0x0000a2000c2e1d00 */
[----:B------:R-:W-:Y:S01]  /*02b0*/  CS2R R8, SRZ ;  /* 0x0000000000087805 */ /* 0x000fe2000001ff00 */
[----:B------:R-:W-:Y:S02]  /*02c0*/  CS2R R10, SRZ ;  /* 0x00000000000a7805 */ /* 0x000fe4000001ff00 */
[----:B------:R1:W3:Y:S04]  /*02d0*/  @P2 LDG.E.EL.128 R16, [R30.64] ;  /* 0x000000041e102981 */ /* 0x0002e8000c2e1d00 */
[----:B------:R4:W5:Y:S01]  /*02e0*/  @P3 LDG.E.EL.128 R12, [R32.64] ;  /* 0x00000004200c3981 */ /* 0x000962000c2e1d00 */
[----:B0-----:R-:W-:-:S05]  /*02f0*/  IMAD.WIDE R28, R3, R0, c[0x0][0x160] ;  /* 0x00005800031c7625 */ /* 0x001fca00078e0200 */
[----:B------:R0:W2:Y:S01]  /*0300*/  @P0 LDG.E.EL.128 R8, [R28.64] ;  /* 0x000000041c080981 */ /* 0x0000a2000c2e1d00 */
[----:B------:R-:W-:Y:S02]  /*0310*/  SHF.R.U32.HI R5, RZ, 0x3, R2 ;  /* 0x00000003ff057819 */ /* 0x000fe40000011602 */
[--C-:B------:R-:W-:Y:S02]  /*0320*/  SHF.R.S32.HI R6, RZ, 0x17, R4.reuse ;  /* 0x00000017ff067819 */ /* 0x100fe40000011404 */
[----:B------:R-:W-:Y:S02]  /*0330*/  SGXT.U32 R5, R5, 0x5 ;  /* 0x000000050505781a */ /* 0x000fe40000000000 */
[----:B------:R-:W-:Y:S02]  /*0340*/  SGXT R6, R6, 0x1 ;  /* 0x000000010606781a */ /* 0x000fe40000000200 */
[----:B------:R-:W-:-:S04]  /*0350*/  PRMT R3, R5, 0x6540, R4 ;  /* 0x0000654005037816 */ /* 0x000fc80000000004 */
[----:B------:R-:W-:Y:S01]  /*0360*/  LEA.HI R24, R6, R3, RZ, 0x4 ;  /* 0x0000000306187211 */ /* 0x000fe200078f20ff */
[----:B------:R-:W-:-:S03]  /*0370*/  IMAD R27, R25, 0x11, RZ ;  /* 0x00000011191b7824 */ /* 0x000fc600078e02ff */
[----:B------:R-:W-:Y:S02]  /*0380*/  SHF.R.S32.HI R24, RZ, 0x4, R24 ;  /* 0x00000004ff187819 */ /* 0x000fe40000011418 */
[----:B----4-:R-:W-:Y:S02]  /*0390*/  LOP3.LUT R33, R3, 0x20, RZ, 0xfc, !PT ;  /* 0x0000002003217812 */ /* 0x010fe400078efcff */
[----:B------:R-:W-:Y:S02]  /*03a0*/  LEA.HI R25, R24, R24, RZ, 0x3 ;  /* 0x0000001818197211 */ /* 0x000fe400078f18ff */
[----:B------:R-:W-:Y:S02]  /*03b0*/  LOP3.LUT R26, R27, R26, RZ, 0xfc, !PT ;  /* 0x0000001a1b1a7212 */ /* 0x000fe400078efcff */
[----:B0-----:R-:W-:Y:S02]  /*03c0*/  PRMT R29, R2, 0x6540, R4 ;  /* 0x00006540021d7816 */ /* 0x001fe40000000004 */
[----:B------:R-:W-:-:S02]  /*03d0*/  LOP3.LUT R27, R25, 0xfffffff8, RZ, 0xc0, !PT ;  /* 0xfffffff8191b7812 */ /* 0x000fc400078ec0ff */
[C---:B------:R-:W-:Y:S02]  /*03e0*/  LEA.HI R4, R6.reuse, R3, RZ, 0x7 ;  /* 0x0000000306047211 */ /* 0x040fe400078f38ff */
[----:B------:R-:W-:Y:S01]  /*03f0*/  LEA.HI R25, R6, R33, RZ, 0x4 ;  /* 0x0000002106197211 */ /* 0x000fe200078f20ff */
[----:B------:R-:W-:Y:S01]  /*0400*/  IMAD.IADD R27, R24, 0x1, -R27 ;  /* 0x00000001181b7824 */ /* 0x000fe200078e0a1b */
[----:B------:R-:W-:Y:S02]  /*0410*/  SHF.R.S32.HI R4, RZ, 0x7, R4 ;  /* 0x00000007ff047819 */ /* 0x000fe40000011404 */
[----:B------:R-:W-:Y:S02]  /*0420*/  SHF.R.S32.HI R25, RZ, 0x4, R25 ;  /* 0x00000004ff197819 */ /* 0x000fe40000011419 */
[----:B------:R-:W-:Y:S01]  /*0430*/  LOP3.LUT R41, R3, 0x40, RZ, 0xfc, !PT ;  /* 0x0000004003297812 */ /* 0x000fe200078efcff */
[----:B------:R-:W-:Y:S01]  /*0440*/  IMAD R37, R4, 0x190, R27 ;  /* 0x0000019004257824 */ /* 0x000fe200078e021b */
[----:B------:R-:W-:-:S02]  /*0450*/  LEA.HI R24, R25, R25, RZ, 0x3 ;  /* 0x0000001919187211 */ /* 0x000fc400078f18ff */
[----:B------:R-:W-:Y:S02]  /*0460*/  LEA.HI R4, R6, R41, RZ, 0x4 ;  /* 0x0000002906047211 */ /* 0x000fe400078f20ff */
[----:B------:R-:W-:Y:S02]  /*0470*/  LOP3.LUT R24, R24, 0xfffffff8, RZ, 0xc0, !PT ;  /* 0xfffffff818187812 */ /* 0x000fe400078ec0ff */
[C---:B------:R-:W-:Y:S02]  /*0480*/  LOP3.LUT R43, R3.reuse, 0x60, RZ, 0xfc, !PT ;  /* 0x00000060032b7812 */ /* 0x040fe400078efcff */
[----:B------:R-:W-:Y:S01]  /*0490*/  SHF.R.S32.HI R35, RZ, 0x4, R4 ;  /* 0x00000004ff237819 */ /* 0x000fe20000011404 */
[----:B------:R-:W-:Y:S01]  /*04a0*/  IMAD.SHL.U32 R4, R2, 0x2, RZ ;  /* 0x0000000202047824 */ /* 0x000fe200078e00ff */
[----:B------:R-:W-:Y:S02]  /*04b0*/  LOP3.LUT R39, R3, 0x80, RZ, 0xfc, !PT ;  /* 0x0000008003277812 */ /* 0x000fe400078efcff */
[----:B-1----:R-:W-:-:S02]  /*04c0*/  IADD3 R31, R25, -R24, RZ ;  /* 0x80000018191f7210 */ /* 0x002fc40007ffe0ff */
[C---:B------:R-:W-:Y:S02]  /*04d0*/  LEA.HI R24, R6.reuse, R43, RZ, 0x4 ;  /* 0x0000002b06187211 */ /* 0x040fe400078f20ff */
[C---:B------:R-:W-:Y:S02]  /*04e0*/  LEA.HI R28, R6.reuse, R29, RZ, 0x4 ;  /* 0x0000001d061c7211 */ /* 0x040fe400078f20ff */
[----:B------:R-:W-:Y:S02]  /*04f0*/  LEA.HI R25, R6, R39, RZ, 0x4 ;  /* 0x0000002706197211 */ /* 0x000fe400078f20ff */
[----:B------:R-:W-:Y:S02]  /*0500*/  LOP3.LUT R4, R4, 0xe, RZ, 0xc0, !PT ;  /* 0x0000000e04047812 */ /* 0x000fe400078ec0ff */
[----:B------:R-:W-:Y:S02]  /*0510*/  SHF.R.S32.HI R24, RZ, 0x4, R24 ;  /* 0x00000004ff187819 */ /* 0x000fe40000011418 */
[----:B------:R-:W-:-:S02]  /*0520*/  LOP3.LUT R28, R28, 0xfffffff0, RZ, 0xc0, !PT ;  /* 0xfffffff01c1c7812 */ /* 0x000fc400078ec0ff */
[----:B------:R-:W-:Y:S02]  /*0530*/  SHF.R.S32.HI R27, RZ, 0x4, R25 ;  /* 0x00000004ff1b7819 */ /* 0x000fe40000011419 */
[----:B------:R-:W-:Y:S02]  /*0540*/  LOP3.LUT R2, R7, R4, RZ, 0xfc, !PT ;  /* 0x0000000407027212 */ /* 0x000fe400078efcff */
[----:B------:R-:W-:Y:S02]  /*0550*/  LEA.HI R25, R24, R24, RZ, 0x3 ;  /* 0x0000001818197211 */ /* 0x000fe400078f18ff */
[C---:B------:R-:W-:Y:S02]  /*0560*/  ISETP.GE.AND P1, PT, R29.reuse, c[0x0][0x190], PT ;  /* 0x000064001d007a0c */ /* 0x040fe40003f26270 */
[----:B------:R-:W-:Y:S02]  /*0570*/  IADD3 R29, R29, -R28, RZ ;  /* 0x8000001c1d1d7210 */ /* 0x000fe40007ffe0ff */
[----:B------:R-:W-:-:S02]  /*0580*/  ISETP.GE.AND P0, PT, R2, 0x32, PT ;  /* 0x000000320200780c */ /* 0x000fc40003f06270 */
[----:B------:R-:W-:Y:S02]  /*0590*/  LEA.HI R28, R35, R35, RZ, 0x3 ;  /* 0x00000023231c7211 */ /* 0x000fe400078f18ff */
[----:B------:R-:W-:Y:S02]  /*05a0*/  LOP3.LUT R7, R25, 0xfffffff8, RZ, 0xc0, !PT ;  /* 0xfffffff819077812 */ /* 0x000fe400078ec0ff */
[----:B------:R-:W-:Y:S02]  /*05b0*/  LOP3.LUT R25, R3, 0xa0, RZ, 0xfc, !PT ;  /* 0x000000a003197812 */ /* 0x000fe400078efcff */
[----:B------:R-:W-:Y:S02]  /*05c0*/  LEA.HI R30, R27, R27, RZ, 0x3 ;  /* 0x0000001b1b1e7211 */ /* 0x000fe400078f18ff */
[----:B------:R-:W-:Y:S02]  /*05d0*/  ISETP.LT.AND P3, PT, R39, c[0x0][0x190], !P0 ;  /* 0x0000640027007a0c */ /* 0x000fe40004761270 */
[----:B------:R-:W-:-:S02]  /*05e0*/  LOP3.LUT R28, R28, 0xfffffff8, RZ, 0xc0, !PT ;  /* 0xfffffff81c1c7812 */ /* 0x000fc400078ec0ff */
[----:B------:R-:W-:Y:S02]  /*05f0*/  IADD3 R24, R24, -R7, RZ ;  /* 0x8000000718187210 */ /* 0x000fe40007ffe0ff */
[----:B------:R-:W-:Y:S02]  /*0600*/  ISETP.LT.AND P6, PT, R33, c[0x0][0x190], !P0 ;  /* 0x0000640021007a0c */ /* 0x000fe400047c1270 */
[C---:B------:R-:W-:Y:S02]  /*0610*/  LEA.HI R39, R6.reuse, R39, RZ, 0x7 ;  /* 0x0000002706277211 */ /* 0x040fe400078f38ff */
[C---:B------:R-:W-:Y:S02]  /*0620*/  LEA.HI R7, R6.reuse, R25, RZ, 0x4 ;  /* 0x0000001906077211 */ /* 0x040fe400078f20ff */
[----:B------:R-:W-:Y:S02]  /*0630*/  LEA.HI R33, R6, R33, RZ, 0x7 ;  /* 0x0000002106217211 */ /* 0x000fe400078f38ff */
[----:B------:R-:W-:-:S02]  /*0640*/  ISETP.LT.AND P4, PT, R43, c[0x0][0x190], !P0 ;  /* 0x000064002b007a0c */ /* 0x000fc40004781270 */
[----:B------:R-:W-:Y:S02]  /*0650*/  LEA.HI R43, R6, R43, RZ, 0x7 ;  /* 0x0000002b062b7211 */ /* 0x000fe400078f38ff */
[----:B------:R-:W-:Y:S02]  /*0660*/  LOP3.LUT R30, R30, 0xfffffff8, RZ, 0xc0, !PT ;  /* 0xfffffff81e1e7812 */ /* 0x000fe400078ec0ff */
[----:B------:R-:W-:Y:S02]  /*0670*/  ISETP.LT.AND P2, PT, R3, c[0x0][0x190], !P0 ;  /* 0x0000640003007a0c */ /* 0x000fe40004741270 */
[----:B------:R-:W-:Y:S02]  /*0680*/  IADD3 R35, R35, -R28, RZ ;  /* 0x8000001c23237210 */ /* 0x000fe40007ffe0ff */
[----:B------:R-:W-:Y:S02]  /*0690*/  SHF.R.S32.HI R32, RZ, 0x7, R39 ;  /* 0x00000007ff207819 */ /* 0x000fe40000011427 */
[----:B------:R-:W-:-:S02]  /*06a0*/  SHF.R.S32.HI R7, RZ, 0x4, R7 ;  /* 0x00000004ff077819 */ /* 0x000fc40000011407 */
[----:B------:R-:W-:Y:S02]  /*06b0*/  SHF.R.S32.HI R28, RZ, 0x7, R33 ;  /* 0x00000007ff1c7819 */ /* 0x000fe40000011421 */
[----:B------:R-:W-:Y:S02]  /*06c0*/  LEA R39, R2, R37, 0x3 ;  /* 0x0000002502277211 */ /* 0x000fe400078e18ff */
[----:B------:R-:W-:Y:S01]  /*06d0*/  SHF.R.S32.HI R33, RZ, 0x7, R43 ;  /* 0x00000007ff217819 */ /* 0x000fe2000001142b */
[----:B------:R-:W-:Y:S01]  /*06e0*/  IMAD.IADD R27, R27, 0x1, -R30 ;  /* 0x000000011b1b7824 */ /* 0x000fe200078e0a1e */
[----:B------:R-:W-:Y:S02]  /*06f0*/  ISETP.LT.AND P5, PT, R41, c[0x0][0x190], !P0 ;  /* 0x0000640029007a0c */ /* 0x000fe400047a1270 */
[----:B------:R-:W-:Y:S01]  /*0700*/  LEA.HI R30, R7, R7, RZ, 0x3 ;  /* 0x00000007071e7211 */ /* 0x000fe200078f18ff */
[----:B------:R-:W-:Y:S01]  /*0710*/  IMAD R33, R33, 0x190, R24 ;  /* 0x0000019021217824 */ /* 0x000fe200078e0218 */
[----:B------:R-:W-:Y:S01]  /*0720*/  LEA.HI R41, R6, R41, RZ, 0x7 ;  /* 0x0000002906297211 */ /* 0x000fe200078f38ff */
[----:B------:R-:W-:Y:S01]  /*0730*/  IMAD R31, R28, 0x190, R31 ;  /* 0x000001901c1f7824 */ /* 0x000fe200078e021f */
[----:B------:R-:W-:-:S02]  /*0740*/  LEA R24, R2, 0x8, 0x3 ;  /* 0x0000000802187811 */ /* 0x000fc400078e18ff */
[----:B------:R-:W-:Y:S02]  /*0750*/  LOP3.LUT R34, R30, 0xfffffff8, RZ, 0xc0, !PT ;  /* 0xfffffff81e227812 */ /* 0x000fe400078ec0ff */
[----:B------:R-:W-:Y:S01]  /*0760*/  SHF.R.S32.HI R30, RZ, 0x7, R41 ;  /* 0x00000007ff1e7819 */ /* 0x000fe20000011429 */
[----:B------:R-:W-:-:S04]  /*0770*/  IMAD.IADD R37, R24, 0x1, R37 ;  /* 0x0000000118257824 */ /* 0x000fc800078e0225 */
[----:B------:R-:W-:-:S04]  /*0780*/  IMAD R35, R30, 0x190, R35 ;  /* 0x000001901e237824 */ /* 0x000fc800078e0223 */
[----:B------:R-:W-:Y:S01]  /*0790*/  IMAD R43, R2, 0x8, R35 ;  /* 0x00000008022b7824 */ /* 0x000fe200078e0223 */
[----:B------:R-:W-:Y:S01]  /*07a0*/  IADD3 R35, R24, R35, RZ ;  /* 0x0000002318237210 */ /* 0x000fe20007ffe0ff */
[----:B------:R-:W-:Y:S01]  /*07b0*/  IMAD R27, R32, 0x190, R27 ;  /* 0x00000190201b7824 */ /* 0x000fe200078e021b */
[----:B------:R-:W-:Y:S02]  /*07c0*/  MOV R32, RZ ;  /* 0x000000ff00207202 */ /* 0x000fe40000000f00 */
[----:B------:R-:W-:Y:S01]  /*07d0*/  LEA R45, R2, R33, 0x3 ;  /* 0x00000021022d7211 */ /* 0x000fe200078e18ff */
[----:B------:R-:W-:Y:S01]  /*07e0*/  IMAD.IADD R33, R24, 0x1, R33 ;  /* 0x0000000118217824 */ /* 0x000fe200078e0221 */
[----:B------:R-:W-:Y:S01]  /*07f0*/  IADD3 R7, R7, -R34, RZ ;  /* 0x8000002207077210 */ /* 0x000fe20007ffe0ff */
[----:B---3--:R-:W-:Y:S04]  /*0800*/  STS [R26.X4+0x10], R16 ;  /* 0x000010101a007388 */ /* 0x008fe80000004800 */
[----:B------:R0:W-:Y:S04]  /*0810*/  STS [R26.X4+0x54], R17 ;  /* 0x000054111a007388 */ /* 0x0001e80000004800 */
[----:B-----5:R-:W-:Y:S04]  /*0820*/  STS [R26.X4+0xa8], R14 ;  /* 0x0000a80e1a007388 */ /* 0x020fe80000004800 */
[----:B------:R1:W-:Y:S01]  /*0830*/  STS [R26.X4+0xec], R15 ;  /* 0x0000ec0f1a007388 */ /* 0x0003e20000004800 */
[----:B0-----:R-:W-:-:S03]  /*0840*/  CS2R R16, SRZ ;  /* 0x0000000000107805 */ /* 0x001fc6000001ff00 */
[----:B--2---:R-:W-:Y:S01]  /*0850*/  STS [R26.X4], R20 ;  /* 0x000000141a007388 */ /* 0x004fe20000004800 */
[----:B-1----:R-:W-:-:S03]  /*0860*/  IMAD.WIDE R14, R39, R0, c[0x0][0x168] ;  /* 0x00005a00270e7625 */ /* 0x002fc600078e0200 */
[----:B------:R-:W-:Y:S01]  /*0870*/  STS [R26.X4+0x44], R21 ;  /* 0x000044151a007388 */ /* 0x000fe20000004800 */
[----:B------:R-:W-:-:S03]  /*0880*/  IMAD.WIDE R38, R39, R0, c[0x0][0x170] ;  /* 0x00005c0027267625 */ /* 0x000fc600078e0200 */
[----:B------:R-:W-:Y:S04]  /*0890*/  STS [R26.X4+0x88], R22 ;  /* 0x000088161a007388 */ /* 0x000fe80000004800 */
        /* <DEDUP_REMOVED lines=9> */
[----:B------:R-:W-:Y:S06]  /*0930*/  BAR.SYNC 0x0 ;  /* 0x0000000000007b1d */ /* 0x000fec0000000000 */
[----:B------:R0:W2:Y:S01]  /*0940*/  @P2 LDG.E.EL R17, [R38.64] ;  /* 0x0000000426112981 */ /* 0x0000a2000c2e1900 */
[----:B------:R-:W-:Y:S01]  /*0950*/  IMAD R11, R2, 0x8, R31 ;  /* 0x00000008020b7824 */ /* 0x000fe200078e021f */
[----:B------:R-:W-:Y:S01]  /*0960*/  IADD3 R31, R24, R31, RZ ;  /* 0x0000001f181f7210 */ /* 0x000fe20007ffe0ff */
[CC--:B------:R-:W-:Y:S01]  /*0970*/  IMAD.WIDE R8, R37.reuse, R0.reuse, c[0x0][0x168] ;  /* 0x00005a0025087625 */ /* 0x0c0fe200078e0200 */
[----:B------:R-:W-:Y:S01]  /*0980*/  MOV R19, RZ ;  /* 0x000000ff00137202 */ /* 0x000fe20000000f00 */
[----:B------:R-:W-:Y:S01]  /*0990*/  CS2R R12, SRZ ;  /* 0x00000000000c7805 */ /* 0x000fe2000001ff00 */
[----:B------:R-:W-:Y:S01]  /*09a0*/  CS2R R20, SRZ ;  /* 0x0000000000147805 */ /* 0x000fe2000001ff00 */
[-C--:B------:R-:W-:Y:S01]  /*09b0*/  IMAD.WIDE R36, R37, R0.reuse, c[0x0][0x170] ;  /* 0x00005c0025247625 */ /* 0x080fe200078e0200 */
[----:B------:R-:W-:Y:S01]  /*09c0*/  CS2R R22, SRZ ;  /* 0x0000000000167805 */ /* 0x000fe2000001ff00 */
[----:B------:R1:W3:Y:S02]  /*09d0*/  @P2 LDG.E.EL R16, [R14.64] ;  /* 0x000000040e102981 */ /* 0x0002e4000c2e1900 */
[----:B0-----:R-:W-:-:S02]  /*09e0*/  IMAD.WIDE R38, R31, R0, c[0x0][0x168] ;  /* 0x00005a001f267625 */ /* 0x001fc400078e0200 */
[----:B------:R0:W4:Y:S02]  /*09f0*/  @P2 LDG.E.EL R19, [R8.64] ;  /* 0x0000000408132981 */ /* 0x000124000c2e1900 */
[CC--:B------:R-:W-:Y:S02]  /*0a00*/  IMAD.WIDE R40, R11.reuse, R0.reuse, c[0x0][0x168] ;  /* 0x00005a000b287625 */ /* 0x0c0fe400078e0200 */
[----:B------:R5:W4:Y:S02]  /*0a10*/  @P6 LDG.E.EL R12, [R38.64] ;  /* 0x00000004260c6981 */ /* 0x000b24000c2e1900 */
[-C--:B------:R-:W-:Y:S01]  /*0a20*/  IMAD.WIDE R10, R11, R0.reuse, c[0x0][0x170] ;  /* 0x00005c000b0a7625 */ /* 0x080fe200078e0200 */
[----:B-1----:R-:W-:Y:S01]  /*0a30*/  CS2R R14, SRZ ;  /* 0x00000000000e7805 */ /* 0x002fe2000001ff00 */
[----:B------:R1:W4:Y:S02]  /*0a40*/  @P2 LDG.E.EL R13, [R36.64] ;  /* 0x00000004240d2981 */ /* 0x000324000c2e1900 */
[----:B0-----:R-:W-:-:S02]  /*0a50*/  IMAD.WIDE R8, R31, R0, c[0x0][0x170] ;  /* 0x00005c001f087625 */ /* 0x001fc400078e0200 */
[----:B------:R-:W-:Y:S01]  /*0a60*/  CS2R R30, SRZ ;  /* 0x00000000001e7805 */ /* 0x000fe2000001ff00 */
[----:B------:R0:W4:Y:S01]  /*0a70*/  @P6 LDG.E.EL R21, [R40.64] ;  /* 0x0000000428156981 */ /* 0x000122000c2e1900 */
[-C--:B-----5:R-:W-:Y:S01]  /*0a80*/  IMAD.WIDE R38, R35, R0.reuse, c[0x0][0x168] ;  /* 0x00005a0023267625 */ /* 0x0a0fe200078e0200 */
[----:B------:R-:W-:Y:S02]  /*0a90*/  P2R R18, PR, RZ, 0x4 ;  /* 0x00000004ff127803 */ /* 0x000fe40000000000 */
[----:B------:R5:W4:Y:S01]  /*0aa0*/  @P6 LDG.E.EL R32, [R10.64] ;  /* 0x000000040a206981 */ /* 0x000b22000c2e1900 */
[-C--:B-1----:R-:W-:Y:S01]  /*0ab0*/  IMAD.WIDE R36, R43, R0.reuse, c[0x0][0x170] ;  /* 0x00005c002b247625 */ /* 0x082fe200078e0200 */
[----:B------:R-:W-:Y:S02]  /*0ac0*/  ISETP.LT.AND P2, PT, R25, c[0x0][0x190], !P0 ;  /* 0x0000640019007a0c */ /* 0x000fe40004741270 */
[----:B------:R1:W4:Y:S01]  /*0ad0*/  @P6 LDG.E.EL R22, [R8.64] ;  /* 0x0000000408166981 */ /* 0x000322000c2e1900 */
[----:B0-----:R-:W-:-:S03]  /*0ae0*/  IMAD.WIDE R40, R43, R0, c[0x0][0x168] ;  /* 0x00005a002b287625 */ /* 0x001fc600078e0200 */
[----:B------:R0:W4:Y:S01]  /*0af0*/  @P5 LDG.E.EL R31, [R38.64] ;  /* 0x00000004261f5981 */ /* 0x000122000c2e1900 */
[-C--:B------:R-:W-:Y:S01]  /*0b00*/  IMAD.WIDE R42, R45, R0.reuse, c[0x0][0x168] ;  /* 0x00005a002d2a7625 */ /* 0x080fe200078e0200 */
[----:B-----5:R-:W-:Y:S02]  /*0b10*/  CS2R R10, SRZ ;  /* 0x00000000000a7805 */ /* 0x020fe4000001ff00 */
[----:B------:R5:W4:Y:S01]  /*0b20*/  @P5 LDG.E.EL R14, [R40.64] ;  /* 0x00000004280e5981 */ /* 0x000b22000c2e1900 */
[----:B-1----:R-:W-:Y:S02]  /*0b30*/  P2R R9, PR, RZ, 0x40 ;  /* 0x00000040ff097803 */ /* 0x002fe40000000000 */
[----:B------:R-:W-:Y:S01]  /*0b40*/  ISETP.NE.AND P6, PT, R18, RZ, PT ;  /* 0x000000ff1200720c */ /* 0x000fe20003fc5270 */
[----:B------:R1:W4:Y:S01]  /*0b50*/  @P4 LDG.E.EL R15, [R42.64] ;  /* 0x000000042a0f4981 */ /* 0x000322000c2e1900 */
[----:B0-----:R-:W-:Y:S01]  /*0b60*/  IMAD.WIDE R38, R33, R0, c[0x0][0x170] ;  /* 0x00005c0021267625 */ /* 0x001fe200078e0200 */
[----:B------:R-:W-:-:S02]  /*0b70*/  MOV R18, RZ ;  /* 0x000000ff00127202 */ /* 0x000fc40000000f00 */
[C---:B------:R-:W-:Y:S01]  /*0b80*/  LEA.HI R25, R6.reuse, R25, RZ, 0x7 ;  /* 0x0000001906197211 */ /* 0x040fe200078f38ff */
[-C--:B-----5:R-:W-:Y:S01]  /*0b90*/  IMAD.WIDE R40, R45, R0.reuse, c[0x0][0x170] ;  /* 0x00005c002d287625 */ /* 0x0a0fe200078e0200 */
[----:B------:R0:W5:Y:S01]  /*0ba0*/  @P4 LDG.E.EL R10, [R38.64] ;  /* 0x00000004260a4981 */ /* 0x000162000c2e1900 */
[----:B-1----:R-:W-:Y:S02]  /*0bb0*/  LOP3.LUT R43, R3, 0xc0, RZ, 0xfc, !PT ;  /* 0x000000c0032b7812 */ /* 0x002fe400078efcff */
[-C--:B------:R-:W-:Y:S01]  /*0bc0*/  IMAD.WIDE R34, R35, R0.reuse, c[0x0][0x170] ;  /* 0x00005c0023227625 */ /* 0x080fe200078e0200 */
[----:B------:R1:W5:Y:S01]  /*0bd0*/  @P5 LDG.E.EL R18, [R36.64] ;  /* 0x0000000424125981 */ /* 0x000362000c2e1900 */
[----:B------:R-:W-:Y:S02]  /*0be0*/  MOV R8, RZ ;  /* 0x000000ff00087202 */ /* 0x000fe40000000f00 */
[----:B0-----:R-:W-:Y:S01]  /*0bf0*/  SHF.R.S32.HI R38, RZ, 0x7, R25 ;  /* 0x00000007ff267819 */ /* 0x001fe20000011419 */
[----:B------:R0:W5:Y:S01]  /*0c00*/  @P4 LDG.E.EL R30, [R40.64] ;  /* 0x00000004281e4981 */ /* 0x000162000c2e1900 */
[----:B------:R-:W-:Y:S01]  /*0c10*/  LEA.HI R25, R6, R43, RZ, 0x4 ;  /* 0x0000002b06197211 */ /* 0x000fe200078f20ff */
[-C--:B------:R-:W-:Y:S01]  /*0c20*/  IMAD.WIDE R44, R33, R0.reuse, c[0x0][0x168] ;  /* 0x00005a00212c7625 */ /* 0x080fe200078e0200 */
[----:B------:R-:W-:Y:S01]  /*0c30*/  IADD3 R42, R24, R27, RZ ;  /* 0x0000001b182a7210 */ /* 0x000fe20007ffe0ff */
[----:B------:R0:W5:Y:S02]  /*0c40*/  @P5 LDG.E.EL R23, [R34.64] ;  /* 0x0000000422175981 */ /* 0x000164000c2e1900 */
[----:B-1----:R-:W-:Y:S01]  /*0c50*/  IMAD.WIDE R36, R29, R0, c[0x0][0x178] ;  /* 0x00005e001d247625 */ /* 0x002fe200078e0200 */
[----:B------:R-:W-:Y:S01]  /*0c60*/  SHF.R.S32.HI R25, RZ, 0x4, R25 ;  /* 0x00000004ff197819 */ /* 0x000fe20000011419 */
[----:B------:R1:W5:Y:S02]  /*0c70*/  @P4 LDG.E.EL R20, [R44.64] ;  /* 0x000000042c144981 */ /* 0x000364000c2e1900 */
[----:B0-----:R-:W-:-:S02]  /*0c80*/  IMAD R41, R2, 0x8, R27 ;  /* 0x0000000802297824 */ /* 0x001fc400078e021b */
[-C--:B------:R-:W-:Y:S01]  /*0c90*/  IMAD.WIDE R28, R29, R0.reuse, c[0x0][0x180] ;  /* 0x000060001d1c7625 */ /* 0x080fe200078e0200 */
[----:B------:R-:W-:Y:S01]  /*0ca0*/  MOV R33, RZ ;  /* 0x000000ff00217202 */ /* 0x000fe20000000f00 */
[----:B------:R-:W-:Y:S01]  /*0cb0*/  CS2R R34, SRZ ;  /* 0x0000000000227805 */ /* 0x000fe2000001ff00 */
[----:B------:R0:W5:Y:S01]  /*0cc0*/  @!P1 LDG.E.EL R8, [R36.64] ;  /* 0x0000000424089981 */ /* 0x000162000c2e1900 */
[----:B------:R-:W-:Y:S02]  /*0cd0*/  IMAD R7, R38, 0x190, R7 ;  /* 0x0000019026077824 */ /* 0x000fe400078e0207 */
[CC--:B------:R-:W-:Y:S01]  /*0ce0*/  IMAD.WIDE R26, R41.reuse, R0.reuse, c[0x0][0x168] ;  /* 0x00005a00291a7625 */ /* 0x0c0fe200078e0200 */
[----:B------:R1:W5:Y:S03]  /*0cf0*/  @!P1 LDG.E.EL R11, [R28.64] ;  /* 0x000000041c0b9981 */ /* 0x000366000c2e1900 */
[----:B------:R-:W-:Y:S01]  /*0d00*/  IMAD.WIDE R40, R41, R0, c[0x0][0x170] ;  /* 0x00005c0029287625 */ /* 0x000fe200078e0200 */
[----:B------:R1:W5:Y:S01]  /*0d10*/  @P3 LDG.E.EL R33, [R26.64] ;  /* 0x000000041a213981 */ /* 0x000362000c2e1900 */
[----:B0-----:R-:W-:-:S03]  /*0d20*/  LEA R37, R2, R7, 0x3 ;  /* 0x0000000702257211 */ /* 0x001fc600078e18ff */
[----:B------:R0:W5:Y:S01]  /*0d30*/  @P3 LDG.E.EL R34, [R40.64] ;  /* 0x0000000428223981 */ /* 0x000162000c2e1900 */
[----:B-1----:R-:W-:Y:S02]  /*0d40*/  LEA.HI R28, R25, R25, RZ, 0x3 ;  /* 0x00000019191c7211 */ /* 0x002fe400078f18ff */
[----:B------:R-:W-:Y:S02]  /*0d50*/  MOV R39, RZ ;  /* 0x000000ff00277202 */ /* 0x000fe40000000f00 */
[----:B------:R-:W-:Y:S01]  /*0d60*/  LOP3.LUT R38, R28, 0xfffffff8, RZ, 0xc0, !PT ;  /* 0xfffffff81c267812 */ /* 0x000fe200078ec0ff */
[----:B------:R-:W-:Y:S01]  /*0d70*/  IMAD.WIDE R26, R37, R0, c[0x0][0x168] ;  /* 0x00005a00251a7625 */ /* 0x000fe200078e0200 */
[----:B0-----:R-:W-:-:S03]  /*0d80*/  LEA.HI R40, R6, R43, RZ, 0x7 ;  /* 0x0000002b06287211 */ /* 0x001fc600078f38ff */
[----:B------:R-:W-:Y:S01]  /*0d90*/  IMAD.IADD R7, R24, 0x1, R7 ;  /* 0x0000000118077824 */ /* 0x000fe200078e0207 */
[----:B------:R-:W-:Y:S01]  /*0da0*/  IADD3 R25, R25, -R38, RZ ;  /* 0x8000002619197210 */ /* 0x000fe20007ffe0ff */
[----:B------:R-:W-:Y:S01]  /*0db0*/  IMAD.MOV.U32 R36, RZ, RZ, RZ ;  /* 0x000000ffff247224 */ /* 0x000fe200078e00ff */
[----:B------:R-:W-:Y:S01]  /*0dc0*/  SHF.R.S32.HI R40, RZ, 0x7, R40 ;  /* 0x00000007ff287819 */ /* 0x000fe20000011428 */
[CC--:B------:R-:W-:Y:S01]  /*0dd0*/  IMAD.WIDE R28, R42.reuse, R0.reuse, c[0x0][0x170] ;  /* 0x00005c002a1c7625 */ /* 0x0c0fe200078e0200 */
[----:B------:R0:W5:Y:S01]  /*0de0*/  @P2 LDG.E.EL R39, [R26.64] ;  /* 0x000000041a272981 */ /* 0x000162000c2e1900 */
[----:B------:R-:W-:Y:S02]  /*0df0*/  MOV R38, RZ ;  /* 0x000000ff00267202 */ /* 0x000fe40000000f00 */
[----:B------:R-:W-:Y:S01]  /*0e00*/  IMAD.WIDE R44, R42, R0, c[0x0][0x168] ;  /* 0x00005a002a2c7625 */ /* 0x000fe200078e0200 */
[----:B------:R-:W-:Y:S01]  /*0e10*/  LOP3.LUT R42, R3, 0xe0, RZ, 0xfc, !PT ;  /* 0x000000e0032a7812 */ /* 0x000fe200078efcff */
[----:B------:R1:W5:Y:S02]  /*0e20*/  @P3 LDG.E.EL R36, [R28.64] ;  /* 0x000000041c243981 */ /* 0x000364000c2e1900 */
[----:B------:R-:W-:-:S02]  /*0e30*/  IMAD R25, R40, 0x190, R25 ;  /* 0x0000019028197824 */ /* 0x000fc400078e0219 */
[CC--:B0-----:R-:W-:Y:S01]  /*0e40*/  IMAD.WIDE R26, R7.reuse, R0.reuse, c[0x0][0x168] ;  /* 0x00005a00071a7625 */ /* 0x0c1fe200078e0200 */
[----:B------:R0:W5:Y:S03]  /*0e50*/  @P3 LDG.E.EL R35, [R44.64] ;  /* 0x000000042c233981 */ /* 0x000166000c2e1900 */
[----:B------:R-:W-:Y:S01]  /*0e60*/  IMAD.MOV.U32 R40, RZ, RZ, RZ ;  /* 0x000000ffff287224 */ /* 0x000fe200078e00ff */
[----:B------:R0:W5:Y:S01]  /*0e70*/  @P2 LDG.E.EL R38, [R26.64] ;  /* 0x000000041a262981 */ /* 0x000162000c2e1900 */
[----:B-1----:R-:W-:Y:S01]  /*0e80*/  IMAD.WIDE R28, R7, R0, c[0x0][0x170] ;  /* 0x00005c00071c7625 */ /* 0x002fe200078e0200 */
[----:B------:R-:W-:-:S04]  /*0e90*/  MOV R41, RZ ;  /* 0x000000ff00297202 */ /* 0x000fc80000000f00 */
[----:B------:R1:W5:Y:S01]  /*0ea0*/  @P2 LDG.E.EL R40, [R28.64] ;  /* 0x000000041c282981 */ /* 0x000362000c2e1900 */
[----:B0-----:R-:W-:Y:S01]  /*0eb0*/  LEA.HI R26, R6, R42, RZ, 0x4 ;  /* 0x0000002a061a7211 */ /* 0x001fe200078f20ff */
[----:B------:R-:W-:Y:S01]  /*0ec0*/  IMAD.WIDE R44, R37, R0, c[0x0][0x170] ;  /* 0x00005c00252c7625 */ /* 0x000fe200078e0200 */
[----:B------:R-:W-:Y:S02]  /*0ed0*/  ISETP.LT.AND P1, PT, R43, c[0x0][0x190], !P0 ;  /* 0x000064002b007a0c */ /* 0x000fe40004721270 */
[----:B-1----:R-:W-:Y:S02]  /*0ee0*/  SHF.R.S32.HI R28, RZ, 0x4, R26 ;  /* 0x00000004ff1c7819 */ /* 0x002fe4000001141a */
[----:B------:R0:W5:Y:S01]  /*0ef0*/  @P2 LDG.E.EL R41, [R44.64] ;  /* 0x000000042c292981 */ /* 0x000162000c2e1900 */
[----:B------:R-:W-:Y:S02]  /*0f00*/  LEA R7, R2, R25, 0x3 ;  /* 0x0000001902077211 */ /* 0x000fe400078e18ff */
[----:B------:R-:W-:-:S02]  /*0f10*/  LEA.HI R43, R28, R28, RZ, 0x3 ;  /* 0x0000001c1c2b7211 */ /* 0x000fc400078f18ff */
[----:B------:R-:W-:Y:S02]  /*0f20*/  MOV R37, RZ ;  /* 0x000000ff00257202 */ /* 0x000fe40000000f00 */
[----:B------:R-:W-:Y:S01]  /*0f30*/  LOP3.LUT R43, R43, 0xfffffff8, RZ, 0xc0, !PT ;  /* 0xfffffff82b2b7812 */ /* 0x000fe200078ec0ff */
[----:B------:R-:W-:Y:S01]  /*0f40*/  IMAD.WIDE R26, R7, R0, c[0x0][0x168] ;  /* 0x00005a00071a7625 */ /* 0x000fe200078e0200 */
[----:B0-----:R-:W-:Y:S02]  /*0f50*/  LEA.HI R44, R6, R42, RZ, 0x7 ;  /* 0x0000002a062c7211 */ /* 0x001fe400078f38ff */
[----:B------:R-:W-:Y:S02]  /*0f60*/  IADD3 R29, R24, R25, RZ ;  /* 0x00000019181d7210 */ /* 0x000fe40007ffe0ff */
[----:B------:R0:W5:Y:S01]  /*0f70*/  @P1 LDG.E.EL R37, [R26.64] ;  /* 0x000000041a251981 */ /* 0x000162000c2e1900 */
[----:B------:R-:W-:Y:S02]  /*0f80*/  IADD3 R28, R28, -R43, RZ ;  /* 0x8000002b1c1c7210 */ /* 0x000fe40007ffe0ff */
[----:B------:R-:W-:Y:S01]  /*0f90*/  SHF.R.S32.HI R25, RZ, 0x7, R44 ;  /* 0x00000007ff197819 */ /* 0x000fe2000001142c */
[----:B------:R-:W-:Y:S01]  /*0fa0*/  IMAD.MOV.U32 R43, RZ, RZ, RZ ;  /* 0x000000ffff2b7224 */ /* 0x000fe200078e00ff */
[----:B------:R-:W-:-:S03]  /*0fb0*/  ISETP.LT.AND P0, PT, R42, c[0x0][0x190], !P0 ;  /* 0x000064002a007a0c */ /* 0x000fc60004701270 */
[----:B------:R-:W-:Y:S02]  /*0fc0*/  IMAD R25, R25, 0x190, R28 ;  /* 0x0000019019197824 */ /* 0x000fe400078e021c */
[----:B0-----:R-:W-:-:S04]  /*0fd0*/  IMAD.WIDE R26, R29, R0, c[0x0][0x168] ;  /* 0x00005a001d1a7625 */ /* 0x001fc800078e0200 */
[----:B------:R-:W-:Y:S01]  /*0fe0*/  IMAD.MOV.U32 R42, RZ, RZ, RZ ;  /* 0x000000ffff2a7224 */ /* 0x000fe200078e00ff */
[----:B------:R0:W5:Y:S01]  /*0ff0*/  @P1 LDG.E.EL R43, [R26.64] ;  /* 0x000000041a2b1981 */ /* 0x000162000c2e1900 */
[----:B------:R-:W-:Y:S01]  /*1000*/  IMAD.WIDE R6, R7, R0, c[0x0][0x170] ;  /* 0x00005c0007067625 */ /* 0x000fe200078e0200 */
[----:B------:R-:W-:-:S03]  /*1010*/  CS2R R44, SRZ ;  /* 0x00000000002c7805 */ /* 0x000fc6000001ff00 */
[----:B------:R-:W-:Y:S01]  /*1020*/  IMAD.WIDE R28, R29, R0, c[0x0][0x170] ;  /* 0x00005c001d1c7625 */ /* 0x000fe200078e0200 */
[----:B------:R1:W5:Y:S01]  /*1030*/  @P1 LDG.E.EL R42, [R6.64] ;  /* 0x00000004062a1981 */ /* 0x000362000c2e1900 */
[----:B0-----:R-:W-:-:S03]  /*1040*/  LEA R27, R2, R25, 0x3 ;  /* 0x00000019021b7211 */ /* 0x001fc600078e18ff */
[----:B------:R0:W5:Y:S02]  /*1050*/  @P1 LDG.E.EL R44, [R28.64] ;  /* 0x000000041c2c1981 */ /* 0x000164000c2e1900 */
[----:B-1----:R-:W-:-:S05]  /*1060*/  IMAD.WIDE R6, R27, R0, c[0x0][0x168] ;  /* 0x00005a001b067625 */ /* 0x002fca00078e0200 */
[----:B------:R1:W5:Y:S01]  /*1070*/  @P0 LDG.E.EL R45, [R6.64] ;  /* 0x00000004062d0981 */ /* 0x000362000c2e1900 */
[----:B0-----:R-:W-:Y:S01]  /*1080*/  IADD3 R29, R24, R25, RZ ;  /* 0x00000019181d7210 */ /* 0x001fe20007ffe0ff */
[----:B------:R-:W-:Y:S01]  /*1090*/  IMAD.WIDE R24, R27, R0, c[0x0][0x170] ;  /* 0x00005c001b187625 */ /* 0x000fe200078e0200 */
[----:B-1----:R-:W-:-:S03]  /*10a0*/  CS2R R6, SRZ ;  /* 0x0000000000067805 */ /* 0x002fc6000001ff00 */
[----:B------:R-:W-:-:S03]  /*10b0*/  IMAD.WIDE R26, R29, R0, c[0x0][0x168] ;  /* 0x00005a001d1a7625 */ /* 0x000fc600078e0200 */
[----:B------:R0:W5:Y:S01]  /*10c0*/  @P0 LDG.E.EL R6, [R24.64] ;  /* 0x0000000418060981 */ /* 0x000162000c2e1900 */
[----:B------:R-:W-:-:S03]  /*10d0*/  IMAD.WIDE R28, R29, R0, c[0x0][0x170] ;  /* 0x00005c001d1c7625 */ /* 0x000fc600078e0200 */
[----:B------:R1:W5:Y:S01]  /*10e0*/  @P0 LDG.E.EL R7, [R26.64] ;  /* 0x000000041a070981 */ /* 0x000362000c2e1900 */
[----:B0-----:R-:W-:-:S06]  /*10f0*/  IMAD.MOV.U32 R24, RZ, RZ, RZ ;  /* 0x000000ffff187224 */ /* 0x001fcc00078e00ff */
[----:B------:R0:W5:Y:S01]  /*1100*/  @P0 LDG.E.EL R24, [R28.64] ;  /* 0x000000041c180981 */ /* 0x000162000c2e1900 */
[----:B------:R-:W-:-:S05]  /*1110*/  IMAD R4, R5, 0x11, R4 ;  /* 0x0000001105047824 */ /* 0x000fca00078e0204 */
[----:B------:R-:W3:Y:S01]  /*1120*/  LDS R25, [R4.X4] ;  /* 0x0000000004197984 */ /* 0x000ee20000004800 */
[----:B------:R-:W-:-:S03]  /*1130*/  MOV R5, 0x3d800000 ;  /* 0x3d80000000057802 */ /* 0x000fc60000000f00 */
[----:B-1----:R-:W-:Y:S04]  /*1140*/  LDS R26, [R4.X4+0x880] ;  /* 0x00088000041a7984 */ /* 0x002fe80000004800 */
[----:B0-----:R-:W-:Y:S01]  /*1150*/  LDS R29, [R4.X4+0x3b84] ;  /* 0x003b8400041d7984 */ /* 0x001fe20000004800 */
[----:B--2---:R-:W-:-:S04]  /*1160*/  FFMA R27, R17, R5, 9.9999997473787516356e-06 ;  /* 0x3727c5ac111b7423 */ /* 0x004fc80000000005 */
[----:B------:R-:W0:Y:S01]  /*1170*/  MUFU.RSQ R17, R27 ;  /* 0x0000001b00117308 */ /* 0x000e220000001400 */
[----:B---3--:R-:W-:-:S04]  /*1180*/  FADD R16, R25, -R16 ;  /* 0x8000001019107221 */ /* 0x008fc80000000000 */
[----:B0-----:R-:W-:Y:S02]  /*1190*/  FMUL R16, R17, R16 ;  /* 0x0000001011107220 */ /* 0x001fe40000400000 */
[----:B------:R-:W0:Y:S01]  /*11a0*/  LDS R17, [R4.X4+0x4] ;  /* 0x0000040004117984 */ /* 0x000e220000004800 */
[----:B----4-:R-:W-:-:S03]  /*11b0*/  FFMA R28, R13, R5, 9.9999997473787516356e-06 ;  /* 0x3727c5ac0d1c7423 */ /* 0x010fc60000000005 */
[----:B------:R-:W1:Y:S01]  /*11c0*/  LDS R13, [R4.X4+0x1100] ;  /* 0x00110000040d7984 */ /* 0x000e620000004800 */
[----:B------:R-:W-:-:S03]  /*11d0*/  FFMA R27, R22, R5, 9.9999997473787516356e-06 ;  /* 0x3727c5ac161b7423 */ /* 0x000fc60000000005 */
[----:B------:R-:W2:Y:S01]  /*11e0*/  LDS R22, [R4.X4+0x1980] ;  /* 0x0019800004167984 */ /* 0x000ea20000004800 */
[----:B------:R-:W3:Y:S01]  /*11f0*/  MUFU.RSQ R28, R28 ;  /* 0x0000001c001c7308 */ /* 0x000ee20000001400 */
[----:B0-----:R-:W-:Y:S02]  /*1200*/  FADD R17, R17, -R19 ;  /* 0x8000001311117221 */ /* 0x001fe40000000000 */
[----:B------:R-:W0:Y:S01]  /*1210*/  LDS R19, [R4.X4+0x884] ;  /* 0x0008840004137984 */ /* 0x000e220000004800 */
[----:B------:R-:W-:Y:S01]  /*1220*/  FFMA R25, R32, R5, 9.9999997473787516356e-06 ;  /* 0x3727c5ac20197423 */ /* 0x000fe20000000005 */
[----:B------:R-:W-:-:S03]  /*1230*/  FADD R32, R26, -R21 ;  /* 0x800000151a207221 */ /* 0x000fc60000000000 */
[----:B------:R4:W0:Y:S01]  /*1240*/  MUFU.RSQ R21, R27 ;  /* 0x0000001b00157308 */ /* 0x0008220000001400 */
[----:B---3--:R-:W-:Y:S01]  /*1250*/  FMUL R17, R28, R17 ;  /* 0x000000111c117220 */ /* 0x008fe20000400000 */
[-C--:B-----5:R-:W-:Y:S01]  /*1260*/  FFMA R28, R18, R5.reuse, 9.9999997473787516356e-06 ;  /* 0x3727c5ac121c7423 */ /* 0x0a0fe20000000005 */
[-C--:B------:R-:W-:Y:S01]  /*1270*/  FFMA R23, R23, R5.reuse, 9.9999997473787516356e-06 ;  /* 0x3727c5ac17177423 */ /* 0x080fe20000000005 */
[-C--:B------:R-:W-:Y:S01]  /*1280*/  FFMA R30, R30, R5.reuse, 9.9999997473787516356e-06 ;  /* 0x3727c5ac1e1e7423 */ /* 0x080fe20000000005 */
[----:B------:R-:W-:Y:S01]  /*1290*/  FFMA R10, R10, R5, 9.9999997473787516356e-06 ;  /* 0x3727c5ac0a0a7423 */ /* 0x000fe20000000005 */
[----:B-1----:R-:W-:Y:S01]  /*12a0*/  FADD R14, R13, -R14 ;  /* 0x8000000e0d0e7221 */ /* 0x002fe20000000000 */
[----:B------:R-:W-:Y:S01]  /*12b0*/  LDS R26, [R4.X4+0x1104] ;  /* 0x00110400041a7984 */ /* 0x000fe20000004800 */
[----:B------:R-:W1:Y:S03]  /*12c0*/  MUFU.RSQ R25, R25 ;  /* 0x0000001900197308 */ /* 0x000e660000001400 */
[----:B------:R-:W3:Y:S01]  /*12d0*/  LDS R13, [R4.X4+0x2a80] ;  /* 0x002a8000040d7984 */ /* 0x000ee20000004800 */
[----:B--2---:R-:W-:-:S03]  /*12e0*/  FADD R15, R22, -R15 ;  /* 0x8000000f160f7221 */ /* 0x004fc60000000000 */
[----:B------:R-:W-:Y:S04]  /*12f0*/  LDS R22, [R4.X4+0x3304] ;  /* 0x0033040004167984 */ /* 0x000fe80000004800 */
[----:B----4-:R-:W-:Y:S01]  /*1300*/  LDS R27, [R4.X4+0x3b80] ;  /* 0x003b8000041b7984 */ /* 0x010fe20000004800 */
[----:B------:R-:W-:Y:S01]  /*1310*/  FFMA R34, R34, R5, 9.9999997473787516356e-06 ;  /* 0x3727c5ac22227423 */ /* 0x000fe20000000005 */
[----:B0-----:R-:W-:-:S04]  /*1320*/  FADD R19, R19, -R12 ;  /* 0x8000000c13137221 */ /* 0x001fc80000000000 */
[----:B------:R-:W-:Y:S01]  /*1330*/  FMUL R18, R21, R19 ;  /* 0x0000001315127220 */ /* 0x000fe20000400000 */
[-C--:B------:R-:W-:Y:S01]  /*1340*/  FFMA R36, R36, R5.reuse, 9.9999997473787516356e-06 ;  /* 0x3727c5ac24247423 */ /* 0x080fe20000000005 */
[----:B------:R0:W2:Y:S01]  /*1350*/  MUFU.RSQ R21, R28 ;  /* 0x0000001c00157308 */ /* 0x0000a20000001400 */
[----:B-1----:R-:W-:Y:S01]  /*1360*/  FMUL R12, R25, R32 ;  /* 0x00000020190c7220 */ /* 0x002fe20000400000 */
[----:B------:R-:W-:Y:S04]  /*1370*/  LDS R19, [R4.X4+0x1984] ;  /* 0x0019840004137984 */ /* 0x000fe80000004800 */
[----:B------:R-:W-:Y:S04]  /*1380*/  LDS R32, [R4.X4+0x2200] ;  /* 0x0022000004207984 */ /* 0x000fe80000004800 */
[----:B0-----:R-:W-:Y:S04]  /*1390*/  LDS R28, [R4.X4+0x2204] ;  /* 0x00220400041c7984 */ /* 0x001fe80000004800 */
[----:B------:R-:W-:Y:S01]  /*13a0*/  LDS R25, [R4.X4+0x3300] ;  /* 0x0033000004197984 */ /* 0x000fe20000004800 */
[-C--:B------:R-:W-:Y:S01]  /*13b0*/  FFMA R40, R40, R5.reuse, 9.9999997473787516356e-06 ;  /* 0x3727c5ac28287423 */ /* 0x080fe20000000005 */
[----:B------:R-:W-:Y:S01]  /*13c0*/  FFMA R41, R41, R5, 9.9999997473787516356e-06 ;  /* 0x3727c5ac29297423 */ /* 0x000fe20000000005 */
[----:B--2---:R-:W-:-:S02]  /*13d0*/  FMUL R14, R21, R14 ;  /* 0x0000000e150e7220 */ /* 0x004fc40000400000 */
[----:B------:R-:W0:Y:S02]  /*13e0*/  S2R R21, SR_TID.X ;  /* 0x0000000000157919 */ /* 0x000e240000002100 */
[----:B------:R-:W-:Y:S01]  /*13f0*/  MUFU.RSQ R40, R40 ;  /* 0x0000002800287308 */ /* 0x000fe20000001400 */
[-C--:B------:R-:W-:Y:S01]  /*1400*/  FFMA R42, R42, R5.reuse, 9.9999997473787516356e-06 ;  /* 0x3727c5ac2a2a7423 */ /* 0x080fe20000000005 */
[-C--:B------:R-:W-:Y:S01]  /*1410*/  FFMA R44, R44, R5.reuse, 9.9999997473787516356e-06 ;  /* 0x3727c5ac2c2c7423 */ /* 0x080fe20000000005 */
[-C--:B------:R-:W-:Y:S01]  /*1420*/  FFMA R6, R6, R5.reuse, 9.9999997473787516356e-06 ;  /* 0x3727c5ac06067423 */ /* 0x080fe20000000005 */
[----:B------:R-:W-:Y:S02]  /*1430*/  FFMA R24, R24, R5, 9.9999997473787516356e-06 ;  /* 0x3727c5ac18187423 */ /* 0x000fe40000000005 */
[----:B------:R3:W1:Y:S02]  /*1440*/  LDS R5, [R4.X4+0x2a84] ;  /* 0x002a840004057984 */ /* 0x0006640000004800 */
[----:B------:R-:W2:Y:S08]  /*1450*/  MUFU.RSQ R41, R41 ;  /* 0x0000002900297308 */ /* 0x000eb00000001400 */
[----:B------:R-:W4:Y:S01]  /*1460*/  MUFU.RSQ R23, R23 ;  /* 0x0000001700177308 */ /* 0x000f220000001400 */
[----:B---3--:R-:W-:-:S07]  /*1470*/  FADD R4, R13, -R39 ;  /* 0x800000270d047221 */ /* 0x008fce0000000000 */
[----:B------:R-:W3:Y:S01]  /*1480*/  MUFU.RSQ R30, R30 ;  /* 0x0000001e001e7308 */ /* 0x000ee20000001400 */
[----:B--2---:R-:W-:-:S07]  /*1490*/  FMUL R41, R41, R4 ;  /* 0x0000000429297220 */ /* 0x004fce0000400000 */
[----:B------:R-:W2:Y:S01]  /*14a0*/  MUFU.RSQ R10, R10 ;  /* 0x0000000a000a7308 */ /* 0x000ea20000001400 */
[----:B0-----:R-:W-:-:S07]  /*14b0*/  SHF.R.U32.HI R4, RZ, 0x3, R21 ;  /* 0x00000003ff047819 */ /* 0x001fce0000011615 */
[----:B------:R-:W0:Y:S08]  /*14c0*/  MUFU.RSQ R34, R34 ;  /* 0x0000002200227308 */ /* 0x000e300000001400 */
[----:B------:R-:W5:Y:S01]  /*14d0*/  MUFU.RSQ R36, R36 ;  /* 0x0000002400247308 */ /* 0x000f620000001400 */
[----:B-1----:R-:W-:-:S07]  /*14e0*/  FADD R5, R5, -R38 ;  /* 0x8000002605057221 */ /* 0x002fce0000000000 */
[----:B------:R-:W1:Y:S01]  /*14f0*/  MUFU.RSQ R42, R42 ;  /* 0x0000002a002a7308 */ /* 0x000e620000001400 */
[----:B------:R-:W-:-:S07]  /*1500*/  FMUL R40, R40, R5 ;  /* 0x0000000528287220 */ /* 0x000fce0000400000 */
[----:B------:R-:W0:Y:S01]  /*1510*/  MUFU.RSQ R44, R44 ;  /* 0x0000002c002c7308 */ /* 0x000e220000001400 */
[----:B------:R-:W-:-:S07]  /*1520*/  SHF.L.U32 R5, R21, 0x1, RZ ;  /* 0x0000000115057819 */ /* 0x000fce00000006ff */
[----:B------:R-:W0:Y:S08]  /*1530*/  MUFU.RSQ R6, R6 ;  /* 0x0000000600067308 */ /* 0x000e300000001400 */
[----:B------:R-:W1:Y:S01]  /*1540*/  MUFU.RSQ R24, R24 ;  /* 0x0000001800187308 */ /* 0x000e620000001400 */
[----:B------:R-:W-:Y:S01]  /*1550*/  LOP3.LUT R5, R5, 0xe, RZ, 0xc0, !PT ;  /* 0x0000000e05057812 */ /* 0x000fe200078ec0ff */
[----:B------:R-:W-:Y:S01]  /*1560*/  FADD R26, R26, -R31 ;  /* 0x8000001f1a1a7221 */ /* 0x000fe20000000000 */
[----:B------:R-:W-:Y:S01]  /*1570*/  SGXT.U32 R4, R4, 0x5 ;  /* 0x000000050404781a */ /* 0x000fe20000000000 */
[----:B------:R-:W-:Y:S01]  /*1580*/  FADD R19, R19, -R20 ;  /* 0x8000001413137221 */ /* 0x000fe20000000000 */
[----:B------:R-:W-:Y:S01]  /*1590*/  FADD R33, R32, -R33 ;  /* 0x8000002120217221 */ /* 0x000fe20000000000 */
[----:B------:R-:W-:Y:S01]  /*15a0*/  FADD R35, R28, -R35 ;  /* 0x800000231c237221 */ /* 0x000fe20000000000 */
[----:B------:R-:W-:Y:S01]  /*15b0*/  FADD R25, R25, -R37 ;  /* 0x8000002519197221 */ /* 0x000fe20000000000 */
[----:B------:R-:W-:Y:S01]  /*15c0*/  FADD R43, R22, -R43 ;  /* 0x8000002b162b7221 */ /* 0x000fe20000000000 */
[----:B------:R-:W-:Y:S01]  /*15d0*/  FADD R27, R27, -R45 ;  /* 0x8000002d1b1b7221 */ /* 0x000fe20000000000 */
[----:B------:R-:W-:Y:S01]  /*15e0*/  FADD R7, R29, -R7 ;  /* 0x800000071d077221 */ /* 0x000fe20000000000 */
[----:B----4-:R-:W-:Y:S01]  /*15f0*/  FMUL R23, R23, R26 ;  /* 0x0000001a17177220 */ /* 0x010fe20000400000 */
[----:B---3--:R-:W-:Y:S01]  /*1600*/  FMUL R15, R30, R15 ;  /* 0x0000000f1e0f7220 */ /* 0x008fe20000400000 */
[----:B--2---:R-:W-:Y:S01]  /*1610*/  FMUL R10, R10, R19 ;  /* 0x000000130a0a7220 */ /* 0x004fe20000400000 */
[----:B0-----:R-:W-:Y:S01]  /*1620*/  FMUL R34, R34, R33 ;  /* 0x0000002122227220 */ /* 0x001fe20000400000 */
[----:B-----5:R-:W-:Y:S01]  /*1630*/  FMUL R36, R36, R35 ;  /* 0x0000002324247220 */ /* 0x020fe20000400000 */
[----:B-1----:R-:W-:Y:S01]  /*1640*/  FMUL R25, R42, R25 ;  /* 0x000000192a197220 */ /* 0x002fe20000400000 */
[----:B------:R-:W-:Y:S01]  /*1650*/  FMUL R43, R44, R43 ;  /* 0x0000002b2c2b7220 */ /* 0x000fe20000400000 */
[----:B------:R-:W-:Y:S01]  /*1660*/  FMUL R6, R6, R27 ;  /* 0x0000001b06067220 */ /* 0x000fe20000400000 */
[----:B------:R-:W-:Y:S01]  /*1670*/  FMUL R7, R24, R7 ;  /* 0x0000000718077220 */ /* 0x000fe20000400000 */
[----:B------:R-:W-:Y:S01]  /*1680*/  IMAD R13, R5, 0x101, R4 ;  /* 0x00000101050d7824 */ /* 0x000fe200078e0204 */
[----:B------:R-:W-:Y:S01]  /*1690*/  LOP3.LUT R21, R21, 0xff, RZ, 0xc0, !PT ;  /* 0x000000ff15157812 */ /* 0x000fe200078ec0ff */
[----:B------:R-:W-:Y:S06]  /*16a0*/  BAR.SYNC 0x0 ;  /* 0x0000000000007b1d */ /* 0x000fec0000000000 */
[----:B------:R-:W-:Y:S04]  /*16b0*/  STS [R13.X4], R16 ;  /* 0x000000100d007388 */ /* 0x000fe80000004800 */
        /* <DEDUP_REMOVED lines=16> */
[----:B------:R-:W0:Y:S04]  /*17c0*/  LDS R10, [R21.X4] ;  /* 0x00000000150a7984 */ /* 0x000e280000004800 */
[----:B------:R-:W1:Y:S04]  /*17d0*/  LDS R12, [R21.X4+0x404] ;  /* 0x00040400150c7984 */ /* 0x000e680000004800 */
[----:B------:R-:W2:Y:S04]  /*17e0*/  LDS R14, [R21.X4+0x808] ;  /* 0x00080800150e7984 */ /* 0x000ea80000004800 */
[----:B------:R-:W3:Y:S04]  /*17f0*/  LDS R16, [R21.X4+0xc0c] ;  /* 0x000c0c0015107984 */ /* 0x000ee80000004800 */
[----:B------:R-:W4:Y:S04]  /*1800*/  LDS R18, [R21.X4+0x1010] ;  /* 0x0010100015127984 */ /* 0x000f280000004800 */
[----:B------:R-:W5:Y:S04]  /*1810*/  LDS R20, [R21.X4+0x1414] ;  /* 0x0014140015147984 */ /* 0x000f680000004800 */
[----:B------:R-:W3:Y:S04]  /*1820*/  LDS R22, [R21.X4+0x1818] ;  /* 0x0018180015167984 */ /* 0x000ee80000004800 */
[----:B------:R-:W5:Y:S04]  /*1830*/  LDS R6, [R21.X4+0x1c1c] ;  /* 0x001c1c0015067984 */ /* 0x000f680000004800 */
[----:B------:R-:W5:Y:S04]  /*1840*/  LDS R24, [R21.X4+0x2020] ;  /* 0x0020200015187984 */ /* 0x000f680000004800 */
[----:B------:R-:W5:Y:S04]  /*1850*/  LDS R26, [R21.X4+0x2424] ;  /* 0x00242400151a7984 */ /* 0x000f680000004800 */
[----:B------:R-:W5:Y:S04]  /*1860*/  LDS R28, [R21.X4+0x2828] ;  /* 0x00282800151c7984 */ /* 0x000f680000004800 */
[----:B------:R-:W5:Y:S04]  /*1870*/  LDS R30, [R21.X4+0x2c2c] ;  /* 0x002c2c00151e7984 */ /* 0x000f680000004800 */
[----:B------:R-:W5:Y:S04]  /*1880*/  LDS R32, [R21.X4+0x3030] ;  /* 0x0030300015207984 */ /* 0x000f680000004800 */
[----:B------:R-:W5:Y:S04]  /*1890*/  LDS R34, [R21.X4+0x3434] ;  /* 0x0034340015227984 */ /* 0x000f680000004800 */
[----:B------:R-:W5:Y:S04]  /*18a0*/  LDS R36, [R21.X4+0x3838] ;  /* 0x0038380015247984 */ /* 0x000f680000004800 */
[----:B------:R-:W5:Y:S01]  /*18b0*/  LDS R38, [R21.X4+0x3c3c] ;  /* 0x003c3c0015267984 */ /* 0x000f620000004800 */
[-CC-:B0-----:R-:W-:Y:S01]  /*18c0*/  FFMA R10, R10, R8.reuse, R11.reuse ;  /* 0x000000080a0a7223 */ /* 0x181fe2000000000b */
[-CC-:B-1----:R-:W-:Y:S01]  /*18d0*/  FFMA R12, R12, R8.reuse, R11.reuse ;  /* 0x000000080c0c7223 */ /* 0x182fe2000000000b */
[-CC-:B--2---:R-:W-:Y:S01]  /*18e0*/  FFMA R14, R14, R8.reuse, R11.reuse ;  /* 0x000000080e0e7223 */ /* 0x184fe2000000000b */
[-CC-:B---3--:R-:W-:Y:S01]  /*18f0*/  FFMA R16, R16, R8.reuse, R11.reuse ;  /* 0x0000000810107223 */ /* 0x188fe2000000000b */
[-CC-:B----4-:R-:W-:Y:S01]  /*1900*/  FFMA R18, R18, R8.reuse, R11.reuse ;  /* 0x0000000812127223 */ /* 0x190fe2000000000b */
[-CC-:B-----5:R-:W-:Y:S01]  /*1910*/  FFMA R20, R20, R8.reuse, R11.reuse ;  /* 0x0000000814147223 */ /* 0x1a0fe2000000000b */
[-CC-:B------:R-:W-:Y:S01]  /*1920*/  FFMA R22, R22, R8.reuse, R11.reuse ;  /* 0x0000000816167223 */ /* 0x180fe2000000000b */
[-CC-:B------:R-:W-:Y:S01]  /*1930*/  FFMA R6, R6, R8.reuse, R11.reuse ;  /* 0x0000000806067223 */ /* 0x180fe2000000000b */
[----:B------:R-:W-:Y:S01]  /*1940*/  IMAD R7, R21, 0x44, RZ ;  /* 0x0000004415077824 */ /* 0x000fe200078e02ff */
[----:B------:R-:W-:Y:S06]  /*1950*/  BAR.SYNC 0x0 ;  /* 0x0000000000007b1d */ /* 0x000fec0000000000 */
[-CC-:B------:R-:W-:Y:S01]  /*1960*/  FFMA R24, R24, R8.reuse, R11.reuse ;  /* 0x0000000818187223 */ /* 0x180fe2000000000b */
[-C--:B------:R-:W-:Y:S01]  /*1970*/  FFMA R26, R26, R8.reuse, R11 ;  /* 0x000000081a1a7223 */ /* 0x080fe2000000000b */
[----:B------:R-:W-:Y:S01]  /*1980*/  IMAD R4, R4, 0x11, R5 ;  /* 0x0000001104047824 */ /* 0x000fe200078e0205 */
[-CC-:B------:R-:W-:Y:S01]  /*1990*/  FFMA R28, R28, R8.reuse, R11.reuse ;  /* 0x000000081c1c7223 */ /* 0x180fe2000000000b */
[-CC-:B------:R-:W-:Y:S01]  /*19a0*/  FFMA R30, R30, R8.reuse, R11.reuse ;  /* 0x000000081e1e7223 */ /* 0x180fe2000000000b */
[-CC-:B------:R-:W-:Y:S01]  /*19b0*/  FFMA R32, R32, R8.reuse, R11.reuse ;  /* 0x0000000820207223 */ /* 0x180fe2000000000b */
[-CC-:B------:R-:W-:Y:S01]  /*19c0*/  FFMA R34, R34, R8.reuse, R11.reuse ;  /* 0x0000000822227223 */ /* 0x180fe2000000000b */
[-CC-:B------:R-:W-:Y:S01]  /*19d0*/  FFMA R36, R36, R8.reuse, R11.reuse ;  /* 0x0000000824247223 */ /* 0x180fe2000000000b */
[----:B------:R-:W-:Y:S01]  /*19e0*/  FFMA R38, R38, R8, R11 ;  /* 0x0000000826267223 */ /* 0x000fe2000000000b */
[----:B------:R-:W-:Y:S04]  /*19f0*/  STS [R7], R10 ;  /* 0x0000000a07007388 */ /* 0x000fe80000000800 */
[----:B------:R-:W-:Y:S04]  /*1a00*/  STS [R7+0x4], R12 ;  /* 0x0000040c07007388 */ /* 0x000fe80000000800 */
        /* <DEDUP_REMOVED lines=14> */
[----:B------:R-:W-:Y:S06]  /*1af0*/  BAR.SYNC 0x0 ;  /* 0x0000000000007b1d */ /* 0x000fec0000000000 */
[----:B------:R-:W-:Y:S04]  /*1b00*/  LDS R10, [R4.X4] ;  /* 0x00000000040a7984 */ /* 0x000fe80000004800 */
[----:B------:R-:W0:Y:S04]  /*1b10*/  LDS R11, [R4.X4+0x4] ;  /* 0x00000400040b7984 */ /* 0x000e280000004800 */
[----:B------:R-:W-:Y:S04]  /*1b20*/  LDS R16, [R4.X4+0x880] ;  /* 0x0008800004107984 */ /* 0x000fe80000004800 */
[----:B------:R-:W1:Y:S04]  /*1b30*/  LDS R17, [R4.X4+0x884] ;  /* 0x0008840004117984 */ /* 0x000e680000004800 */
[----:B------:R-:W-:Y:S04]  /*1b40*/  LDS R18, [R4.X4+0x1100] ;  /* 0x0011000004127984 */ /* 0x000fe80000004800 */
[----:B------:R-:W2:Y:S04]  /*1b50*/  LDS R19, [R4.X4+0x1104] ;  /* 0x0011040004137984 */ /* 0x000ea80000004800 */
[----:B------:R-:W-:Y:S04]  /*1b60*/  LDS R20, [R4.X4+0x1980] ;  /* 0x0019800004147984 */ /* 0x000fe80000004800 */
[----:B------:R-:W3:Y:S04]  /*1b70*/  LDS R21, [R4.X4+0x1984] ;  /* 0x0019840004157984 */ /* 0x000ee80000004800 */
[----:B------:R-:W-:Y:S04]  /*1b80*/  LDS R22, [R4.X4+0x2200] ;  /* 0x0022000004167984 */ /* 0x000fe80000004800 */
[----:B------:R-:W4:Y:S04]  /*1b90*/  LDS R23, [R4.X4+0x2204] ;  /* 0x0022040004177984 */ /* 0x000f280000004800 */
[----:B------:R-:W-:Y:S04]  /*1ba0*/  LDS R24, [R4.X4+0x2a80] ;  /* 0x002a800004187984 */ /* 0x000fe80000004800 */
[----:B------:R-:W5:Y:S04]  /*1bb0*/  LDS R25, [R4.X4+0x2a84] ;  /* 0x002a840004197984 */ /* 0x000f680000004800 */
[----:B------:R-:W-:Y:S04]  /*1bc0*/  LDS R26, [R4.X4+0x3300] ;  /* 0x00330000041a7984 */ /* 0x000fe80000004800 */
[----:B------:R-:W2:Y:S01]  /*1bd0*/  LDS R27, [R4.X4+0x3304] ;  /* 0x00330400041b7984 */ /* 0x000ea20000004800 */
[----:B------:R-:W-:-:S04]  /*1be0*/  IMAD R5, R3, 0x32, R2 ;  /* 0x0000003203057824 */ /* 0x000fc800078e0202 */
[----:B------:R-:W-:-:S05]  /*1bf0*/  IMAD.WIDE R2, R5, R0, c[0x0][0x188] ;  /* 0x0000620005027625 */ /* 0x000fca00078e0200 */
[----:B0-----:R0:W-:Y:S01]  /*1c00*/  @P6 STG.E.64 [R2.64], R10 ;  /* 0x0000000a02006986 */ /* 0x0011e2000c101b04 */
[----:B------:R-:W-:Y:S02]  /*1c10*/  ISETP.NE.AND P6, PT, R9, RZ, PT ;  /* 0x000000ff0900720c */ /* 0x000fe40003fc5270 */
[C---:B------:R-:W-:Y:S02]  /*1c20*/  IADD3 R7, R5.reuse, 0xc80, RZ ;  /* 0x00000c8005077810 */ /* 0x040fe40007ffe0ff */
[C---:B------:R-:W-:Y:S02]  /*1c30*/  IADD3 R9, R5.reuse, 0x12c0, RZ ;  /* 0x000012c005097810 */ /* 0x040fe40007ffe0ff */
[----:B------:R-:W-:Y:S01]  /*1c40*/  IADD3 R13, R5, 0x1f40, RZ ;  /* 0x00001f40050d7810 */ /* 0x000fe20007ffe0ff */
[----:B------:R-:W-:Y:S01]  /*1c50*/  IMAD.WIDE R6, R7, R0, c[0x0][0x188] ;  /* 0x0000620007067625 */ /* 0x000fe200078e0200 */
[C---:B------:R-:W-:Y:S02]  /*1c60*/  IADD3 R15, R5.reuse, 0x2580, RZ ;  /* 0x00002580050f7810 */ /* 0x040fe40007ffe0ff */
[----:B0-----:R-:W-:-:S02]  /*1c70*/  IADD3 R3, R5, 0x640, RZ ;  /* 0x0000064005037810 */ /* 0x001fc40007ffe0ff */
[----:B------:R-:W-:Y:S01]  /*1c80*/  IADD3 R11, R5, 0x1900, RZ ;  /* 0x00001900050b7810 */ /* 0x000fe20007ffe0ff */
[----:B------:R-:W-:-:S04]  /*1c90*/  IMAD.WIDE R8, R9, R0, c[0x0][0x188] ;  /* 0x0000620009087625 */ /* 0x000fc800078e0200 */
[----:B------:R-:W-:-:S04]  /*1ca0*/  IMAD.WIDE R2, R3, R0, c[0x0][0x188] ;  /* 0x0000620003027625 */ /* 0x000fc800078e0200 */
[-C--:B------:R-:W-:Y:S01]  /*1cb0*/  IMAD.WIDE R10, R11, R0.reuse, c[0x0][0x188] ;  /* 0x000062000b0a7625 */ /* 0x080fe200078e0200 */
[----:B-1----:R0:W-:Y:S03]  /*1cc0*/  @P6 STG.E.64 [R2.64], R16 ;  /* 0x0000001002006986 */ /* 0x0021e6000c101b04 */
[-C--:B------:R-:W-:Y:S01]  /*1cd0*/  IMAD.WIDE R12, R13, R0.reuse, c[0x0][0x188] ;  /* 0x000062000d0c7625 */ /* 0x080fe200078e0200 */
[----:B--2---:R0:W-:Y:S03]  /*1ce0*/  @P5 STG.E.64 [R6.64], R18 ;  /* 0x0000001206005986 */ /* 0x0041e6000c101b04 */
[----:B------:R-:W-:Y:S01]  /*1cf0*/  IMAD.WIDE R14, R15, R0, c[0x0][0x188] ;  /* 0x000062000f0e7625 */ /* 0x000fe200078e0200 */
[----:B---3--:R0:W-:Y:S04]  /*1d00*/  @P4 STG.E.64 [R8.64], R20 ;  /* 0x0000001408004986 */ /* 0x0081e8000c101b04 */
[----:B----4-:R0:W-:Y:S04]  /*1d10*/  @P3 STG.E.64 [R10.64], R22 ;  /* 0x000000160a003986 */ /* 0x0101e8000c101b04 */
[----:B-----5:R0:W-:Y:S04]  /*1d20*/  @P2 STG.E.64 [R12.64], R24 ;  /* 0x000000180c002986 */ /* 0x0201e8000c101b04 */
[----:B------:R0:W-:Y:S01]  /*1d30*/  @P1 STG.E.64 [R14.64], R26 ;  /* 0x0000001a0e001986 */ /* 0x0001e2000c101b04 */
[----:B------:R-:W-:Y:S05]  /*1d40*/  @!P0 EXIT ;  /* 0x000000000000894d */ /* 0x000fea0003800000 */
[----:B0-----:R-:W-:Y:S01]  /*1d50*/  LDS R6, [R4.X4+0x3b80] ;  /* 0x003b800004067984 */ /* 0x001fe20000004800 */
[----:B------:R-:W-:-:S03]  /*1d60*/  IADD3 R3, R5, 0x2bc0, RZ ;  /* 0x00002bc005037810 */ /* 0x000fc60007ffe0ff */
[----:B------:R-:W0:Y:S02]  /*1d70*/  LDS R7, [R4.X4+0x3b84] ;  /* 0x003b840004077984 */ /* 0x000e240000004800 */
[----:B------:R-:W-:-:S05]  /*1d80*/  IMAD.WIDE R2, R3, R0, c[0x0][0x188] ;  /* 0x0000620003027625 */ /* 0x000fca00078e0200 */
[----:B0-----:R-:W-:Y:S01]  /*1d90*/  STG.E.64 [R2.64], R6 ;  /* 0x0000000602007986 */ /* 0x001fe2000c101b04 */
[----:B------:R-:W-:Y:S05]  /*1da0*/  EXIT ;  /* 0x000000000000794d */ /* 0x000fea0003800000 */
.L_x_0:
[----:B------:R-:W-:-:S00]  /*1db0*/  BRA `(.L_x_0) ;  /* 0xfffffff000007947 */ /* 0x000fc0000383ffff */
[----:B------:R-:W-:-:S00]  /*1dc0*/  NOP ;  /* 0x0000000000007918 */ /* 0x000fc00000000000 */
        /* <DEDUP_REMOVED lines=11> */
.L_x_1:


//--------------------- .nv.global.init           --------------------------
	.section	.nv.global.init,"aw",@progbits
.nv.global.init:
	.type		_$_str,@object
	.size		_$_str,(.L_0 - _$_str)
_$_str:
        /*0000*/ 	.byte	0x5f, 0x5f, 0x43, 0x55, 0x44, 0x41, 0x5f, 0x46, 0x54, 0x5a, 0x00
.L_0:


//--------------------- .nv.shared.triton_        --------------------------
	.section	.nv.shared.triton_,"aw",@nobits
	.align	16
